//
// Generated by NVIDIA NVVM Compiler
//
// Compiler Build ID: CL-36424714
// Cuda compilation tools, release 13.0, V13.0.88
// Based on NVVM 20.0.0
//

.version 9.0
.target sm_100
.address_size 64

	// .globl	_Z19tiled_conv2d_kernelPfS_S_iiiii
.extern .shared .align 16 .b8 shared[];

.visible .entry _Z19tiled_conv2d_kernelPfS_S_iiiii(
	.param .u64 .ptr .align 1 _Z19tiled_conv2d_kernelPfS_S_iiiii_param_0,
	.param .u64 .ptr .align 1 _Z19tiled_conv2d_kernelPfS_S_iiiii_param_1,
	.param .u64 .ptr .align 1 _Z19tiled_conv2d_kernelPfS_S_iiiii_param_2,
	.param .u32 _Z19tiled_conv2d_kernelPfS_S_iiiii_param_3,
	.param .u32 _Z19tiled_conv2d_kernelPfS_S_iiiii_param_4,
	.param .u32 _Z19tiled_conv2d_kernelPfS_S_iiiii_param_5,
	.param .u32 _Z19tiled_conv2d_kernelPfS_S_iiiii_param_6,
	.param .u32 _Z19tiled_conv2d_kernelPfS_S_iiiii_param_7
)
{
	.reg .pred 	%p<18>;
	.reg .b32 	%r<113>;
	.reg .b32 	%f<73>;
	.reg .b64 	%rd<13>;

	ld.param.u64 	%rd2, [_Z19tiled_conv2d_kernelPfS_S_iiiii_param_0];
	ld.param.u64 	%rd3, [_Z19tiled_conv2d_kernelPfS_S_iiiii_param_1];
	ld.param.u64 	%rd4, [_Z19tiled_conv2d_kernelPfS_S_iiiii_param_2];
	ld.param.u32 	%r49, [_Z19tiled_conv2d_kernelPfS_S_iiiii_param_3];
	ld.param.u32 	%r50, [_Z19tiled_conv2d_kernelPfS_S_iiiii_param_4];
	ld.param.u32 	%r51, [_Z19tiled_conv2d_kernelPfS_S_iiiii_param_6];
	ld.param.u32 	%r52, [_Z19tiled_conv2d_kernelPfS_S_iiiii_param_7];
	mul.lo.s32 	%r1, %r52, %r52;
	shl.b32 	%r53, %r1, 2;
	mov.u32 	%r54, shared;
	add.s32 	%r2, %r54, %r53;
	mov.u32 	%r3, %tid.x;
	mov.u32 	%r4, %tid.y;
	mov.u32 	%r55, %ctaid.x;
	mov.u32 	%r56, %ctaid.y;
	mul.lo.s32 	%r5, %r52, %r55;
	add.s32 	%r6, %r5, %r3;
	mul.lo.s32 	%r7, %r52, %r56;
	add.s32 	%r8, %r7, %r4;
	max.s32 	%r57, %r3, %r4;
	setp.ge.s32 	%p1, %r57, %r51;
	@%p1 bra 	$L__BB0_2;
	cvta.to.global.u64 	%rd5, %rd3;
	mad.lo.s32 	%r58, %r51, %r4, %r3;
	mul.wide.u32 	%rd6, %r58, 4;
	add.s64 	%rd7, %rd5, %rd6;
	ld.global.nc.f32 	%f15, [%rd7];
	shl.b32 	%r59, %r58, 2;
	add.s32 	%r60, %r2, %r59;
	st.shared.f32 	[%r60], %f15;
$L__BB0_2:
	shr.u32 	%r61, %r51, 31;
	add.s32 	%r62, %r51, %r61;
	shr.s32 	%r9, %r62, 1;
	and.b32  	%r63, %r62, -2;
	add.s32 	%r10, %r63, %r52;
	setp.ge.s32 	%p2, %r4, %r10;
	@%p2 bra 	$L__BB0_8;
	sub.s32 	%r64, %r50, %r9;
	add.s32 	%r11, %r64, %r5;
	sub.s32 	%r65, %r49, %r9;
	add.s32 	%r12, %r65, %r7;
	mov.u32 	%r13, %ntid.x;
	mov.u32 	%r14, %ntid.y;
	cvta.to.global.u64 	%rd1, %rd2;
	mov.u32 	%r104, %r4;
$L__BB0_4:
	setp.ge.u32 	%p3, %r3, %r10;
	@%p3 bra 	$L__BB0_7;
	add.s32 	%r66, %r12, %r104;
	rem.s32 	%r67, %r66, %r49;
	mul.lo.s32 	%r16, %r67, %r50;
	mul.lo.s32 	%r17, %r104, %r10;
	mov.u32 	%r105, %r3;
$L__BB0_6:
	add.s32 	%r68, %r11, %r105;
	rem.s32 	%r69, %r68, %r50;
	add.s32 	%r70, %r16, %r69;
	mul.wide.s32 	%rd8, %r70, 4;
	add.s64 	%rd9, %rd1, %rd8;
	ld.global.nc.f32 	%f16, [%rd9];
	add.s32 	%r71, %r105, %r17;
	shl.b32 	%r72, %r71, 2;
	add.s32 	%r74, %r54, %r72;
	st.shared.f32 	[%r74], %f16;
	add.s32 	%r105, %r105, %r13;
	setp.lt.s32 	%p4, %r105, %r10;
	@%p4 bra 	$L__BB0_6;
$L__BB0_7:
	add.s32 	%r104, %r104, %r14;
	setp.lt.s32 	%p5, %r104, %r10;
	@%p5 bra 	$L__BB0_4;
$L__BB0_8:
	bar.sync 	0;
	setp.ge.s32 	%p6, %r6, %r50;
	setp.ge.s32 	%p7, %r8, %r49;
	or.pred  	%p8, %p6, %p7;
	@%p8 bra 	$L__BB0_24;
	setp.lt.s32 	%p9, %r51, 1;
	mov.f32 	%f71, 0f00000000;
	@%p9 bra 	$L__BB0_23;
	and.b32  	%r21, %r51, 7;
	add.s32 	%r22, %r21, -1;
	and.b32  	%r23, %r51, 3;
	and.b32  	%r24, %r51, 2147483640;
	and.b32  	%r25, %r51, 1;
	neg.s32 	%r26, %r24;
	shl.b32 	%r76, %r3, 2;
	add.s32 	%r78, %r76, %r54;
	add.s32 	%r27, %r78, 16;
	shl.b32 	%r28, %r10, 2;
	add.s32 	%r80, %r53, %r54;
	add.s32 	%r29, %r80, 16;
	shl.b32 	%r30, %r51, 2;
	mov.f32 	%f71, 0f00000000;
	mov.b32 	%r106, 0;
$L__BB0_11:
	setp.lt.u32 	%p10, %r51, 8;
	add.s32 	%r32, %r106, %r4;
	mad.lo.s32 	%r33, %r32, %r10, %r3;
	mul.lo.s32 	%r34, %r106, %r51;
	mov.b32 	%r111, 0;
	@%p10 bra 	$L__BB0_14;
	mad.lo.s32 	%r108, %r28, %r32, %r27;
	mad.lo.s32 	%r107, %r30, %r106, %r29;
	mov.u32 	%r109, %r26;
$L__BB0_13:
	.pragma "nounroll";
	ld.shared.f32 	%f20, [%r108+-16];
	ld.shared.f32 	%f21, [%r107+-16];
	fma.rn.f32 	%f22, %f20, %f21, %f71;
	ld.shared.f32 	%f23, [%r108+-12];
	ld.shared.f32 	%f24, [%r107+-12];
	fma.rn.f32 	%f25, %f23, %f24, %f22;
	ld.shared.f32 	%f26, [%r108+-8];
	ld.shared.f32 	%f27, [%r107+-8];
	fma.rn.f32 	%f28, %f26, %f27, %f25;
	ld.shared.f32 	%f29, [%r108+-4];
	ld.shared.f32 	%f30, [%r107+-4];
	fma.rn.f32 	%f31, %f29, %f30, %f28;
	ld.shared.f32 	%f32, [%r108];
	ld.shared.f32 	%f33, [%r107];
	fma.rn.f32 	%f34, %f32, %f33, %f31;
	ld.shared.f32 	%f35, [%r108+4];
	ld.shared.f32 	%f36, [%r107+4];
	fma.rn.f32 	%f37, %f35, %f36, %f34;
	ld.shared.f32 	%f38, [%r108+8];
	ld.shared.f32 	%f39, [%r107+8];
	fma.rn.f32 	%f40, %f38, %f39, %f37;
	ld.shared.f32 	%f41, [%r108+12];
	ld.shared.f32 	%f42, [%r107+12];
	fma.rn.f32 	%f71, %f41, %f42, %f40;
	add.s32 	%r109, %r109, 8;
	add.s32 	%r108, %r108, 32;
	add.s32 	%r107, %r107, 32;
	setp.ne.s32 	%p11, %r109, 0;
	mov.u32 	%r111, %r24;
	@%p11 bra 	$L__BB0_13;
$L__BB0_14:
	setp.eq.s32 	%p12, %r21, 0;
	@%p12 bra 	$L__BB0_22;
	setp.lt.u32 	%p13, %r22, 3;
	@%p13 bra 	$L__BB0_17;
	add.s32 	%r82, %r33, %r111;
	shl.b32 	%r83, %r82, 2;
	add.s32 	%r85, %r54, %r83;
	ld.shared.f32 	%f44, [%r85];
	add.s32 	%r86, %r111, %r34;
	shl.b32 	%r87, %r86, 2;
	add.s32 	%r88, %r2, %r87;
	ld.shared.f32 	%f45, [%r88];
	fma.rn.f32 	%f46, %f44, %f45, %f71;
	ld.shared.f32 	%f47, [%r85+4];
	ld.shared.f32 	%f48, [%r88+4];
	fma.rn.f32 	%f49, %f47, %f48, %f46;
	ld.shared.f32 	%f50, [%r85+8];
	ld.shared.f32 	%f51, [%r88+8];
	fma.rn.f32 	%f52, %f50, %f51, %f49;
	ld.shared.f32 	%f53, [%r85+12];
	ld.shared.f32 	%f54, [%r88+12];
	fma.rn.f32 	%f71, %f53, %f54, %f52;
	add.s32 	%r111, %r111, 4;
$L__BB0_17:
	setp.eq.s32 	%p14, %r23, 0;
	@%p14 bra 	$L__BB0_22;
	setp.eq.s32 	%p15, %r23, 1;
	@%p15 bra 	$L__BB0_20;
	add.s32 	%r89, %r33, %r111;
	shl.b32 	%r90, %r89, 2;
	add.s32 	%r92, %r54, %r90;
	ld.shared.f32 	%f56, [%r92];
	add.s32 	%r93, %r111, %r34;
	shl.b32 	%r94, %r93, 2;
	add.s32 	%r95, %r2, %r94;
	ld.shared.f32 	%f57, [%r95];
	fma.rn.f32 	%f58, %f56, %f57, %f71;
	ld.shared.f32 	%f59, [%r92+4];
	ld.shared.f32 	%f60, [%r95+4];
	fma.rn.f32 	%f71, %f59, %f60, %f58;
	add.s32 	%r111, %r111, 2;
$L__BB0_20:
	setp.eq.s32 	%p16, %r25, 0;
	@%p16 bra 	$L__BB0_22;
	add.s32 	%r96, %r33, %r111;
	shl.b32 	%r97, %r96, 2;
	add.s32 	%r99, %r54, %r97;
	ld.shared.f32 	%f61, [%r99];
	add.s32 	%r100, %r111, %r34;
	shl.b32 	%r101, %r100, 2;
	add.s32 	%r102, %r2, %r101;
	ld.shared.f32 	%f62, [%r102];
	fma.rn.f32 	%f71, %f61, %f62, %f71;
$L__BB0_22:
	add.s32 	%r106, %r106, 1;
	setp.ne.s32 	%p17, %r106, %r51;
	@%p17 bra 	$L__BB0_11;
$L__BB0_23:
	mad.lo.s32 	%r103, %r8, %r50, %r6;
	cvta.to.global.u64 	%rd10, %rd4;
	mul.wide.s32 	%rd11, %r103, 4;
	add.s64 	%rd12, %rd10, %rd11;
	st.global.f32 	[%rd12], %f71;
$L__BB0_24:
	ret;

}


// ===== COMPILED SASS (sm_100) =====

	.target	sm_100

	.elftype	@"ET_EXEC"


//--------------------- .note.nv.tkinfo           --------------------------
	.section	.note.nv.tkinfo,"",@"SHT_NOTE"
	.sectionflags	@"SHF_NOTE_NV_TKINFO"
	.tkinfo
        /*0018*/ 	.word	0x00000002
        /*0030*/ 	.string	""
        /*0030*/ 	.string	"ptxas"
        /*0030*/ 	.string	"Cuda compilation tools, release 13.0, V13.0.88"
        /*0030*/ 	.string	"Build cuda_13.0.r13.0/compiler.36424714_0"
        /*0030*/ 	.string	"-arch sm_100 -m 64 "



//--------------------- .note.nv.cuinfo           --------------------------
	.section	.note.nv.cuinfo,"",@"SHT_NOTE"
	.sectionflags	@"SHF_NOTE_NV_CUINFO"
        /*0018*/ 	.short	0x0002
        /*001a*/ 	.short	0x0064
        /*001c*/ 	.short	0x0082
	.zero		2


//--------------------- .nv.info                  --------------------------
	.section	.nv.info,"",@"SHT_CUDA_INFO"
	.align	4


	//----- nvinfo : EIATTR_REGCOUNT
	.align		4
        /*0000*/ 	.byte	0x04, 0x2f
        /*0002*/ 	.short	(.L_1 - .L_0)
	.align		4
.L_0:
        /*0004*/ 	.word	index@(_Z19tiled_conv2d_kernelPfS_S_iiiii)
        /*0008*/ 	.word	0x0000001b


	//----- nvinfo : EIATTR_FRAME_SIZE
	.align		4
.L_1:
        /*000c*/ 	.byte	0x04, 0x11
        /*000e*/ 	.short	(.L_3 - .L_2)
	.align		4
.L_2:
        /*0010*/ 	.word	index@(_Z19tiled_conv2d_kernelPfS_S_iiiii)
        /*0014*/ 	.word	0x00000000


	//----- nvinfo : EIATTR_MIN_STACK_SIZE
	.align		4
.L_3:
        /*0018*/ 	.byte	0x04, 0x12
        /*001a*/ 	.short	(.L_5 - .L_4)
	.align		4
.L_4:
        /*001c*/ 	.word	index@(_Z19tiled_conv2d_kernelPfS_S_iiiii)
        /*0020*/ 	.word	0x00000000
.L_5:


//--------------------- .nv.compat                --------------------------
	.section	.nv.compat,"",@"SHT_CUDA_COMPAT_INFO"
	.align	4
        /*0000*/ 	.byte	0x02, 0x09, 0x00, 0x00, 0x02, 0x02, 0x01, 0x00, 0x02, 0x05, 0x05, 0x00, 0x03, 0x07, 0x01, 0x01
        /*0010*/ 	.byte	0x02, 0x03, 0x00, 0x00, 0x02, 0x06, 0x01, 0x00, 0x04, 0x0b, 0x08, 0x00, 0x09, 0x00, 0x00, 0x00
        /*0020*/ 	.byte	0x00, 0x00, 0x00, 0x00


//--------------------- .nv.info._Z19tiled_conv2d_kernelPfS_S_iiiii --------------------------
	.section	.nv.info._Z19tiled_conv2d_kernelPfS_S_iiiii,"",@"SHT_CUDA_INFO"
	.sectionflags	@""
	.align	4


	//----- nvinfo : EIATTR_CUDA_API_VERSION
	.align		4
        /*0000*/ 	.byte	0x04, 0x37
        /*0002*/ 	.short	(.L_7 - .L_6)
.L_6:
        /*0004*/ 	.word	0x00000082


	//----- nvinfo : EIATTR_KPARAM_INFO
	.align		4
.L_7:
        /*0008*/ 	.byte	0x04, 0x17
        /*000a*/ 	.short	(.L_9 - .L_8)
.L_8:
        /*000c*/ 	.word	0x00000000
        /*0010*/ 	.short	0x0007
        /*0012*/ 	.short	0x0028
        /*0014*/ 	.byte	0x00, 0xf0, 0x11, 0x00


	//----- nvinfo : EIATTR_KPARAM_INFO
	.align		4
.L_9:
        /*0018*/ 	.byte	0x04, 0x17
        /*001a*/ 	.short	(.L_11 - .L_10)
.L_10:
        /*001c*/ 	.word	0x00000000
        /*0020*/ 	.short	0x0006
        /*0022*/ 	.short	0x0024
        /*0024*/ 	.byte	0x00, 0xf0, 0x11, 0x00


	//----- nvinfo : EIATTR_KPARAM_INFO
	.align		4
.L_11:
        /*0028*/ 	.byte	0x04, 0x17
        /*002a*/ 	.short	(.L_13 - .L_12)
.L_12:
        /*002c*/ 	.word	0x00000000
        /*0030*/ 	.short	0x0005
        /*0032*/ 	.short	0x0020
        /*0034*/ 	.byte	0x00, 0xf0, 0x11, 0x00


	//----- nvinfo : EIATTR_KPARAM_INFO
	.align		4
.L_13:
        /*0038*/ 	.byte	0x04, 0x17
        /*003a*/ 	.short	(.L_15 - .L_14)
.L_14:
        /*003c*/ 	.word	0x00000000
        /*0040*/ 	.short	0x0004
        /*0042*/ 	.short	0x001c
        /*0044*/ 	.byte	0x00, 0xf0, 0x11, 0x00


	//----- nvinfo : EIATTR_KPARAM_INFO
	.align		4
.L_15:
        /*0048*/ 	.byte	0x04, 0x17
        /*004a*/ 	.short	(.L_17 - .L_16)
.L_16:
        /*004c*/ 	.word	0x00000000
        /*0050*/ 	.short	0x0003
        /*0052*/ 	.short	0x0018
        /*0054*/ 	.byte	0x00, 0xf0, 0x11, 0x00


	//----- nvinfo : EIATTR_KPARAM_INFO
	.align		4
.L_17:
        /*0058*/ 	.byte	0x04, 0x17
        /*005a*/ 	.short	(.L_19 - .L_18)
.L_18:
        /*005c*/ 	.word	0x00000000
        /*0060*/ 	.short	0x0002
        /*0062*/ 	.short	0x0010
        /*0064*/ 	.byte	0x00, 0xf5, 0x21, 0x00


	//----- nvinfo : EIATTR_KPARAM_INFO
	.align		4
.L_19:
        /*0068*/ 	.byte	0x04, 0x17
        /*006a*/ 	.short	(.L_21 - .L_20)
.L_20:
        /*006c*/ 	.word	0x00000000
        /*0070*/ 	.short	0x0001
        /*0072*/ 	.short	0x0008
        /*0074*/ 	.byte	0x00, 0xf5, 0x21, 0x00


	//----- nvinfo : EIATTR_KPARAM_INFO
	.align		4
.L_21:
        /*0078*/ 	.byte	0x04, 0x17
        /*007a*/ 	.short	(.L_23 - .L_22)
.L_22:
        /*007c*/ 	.word	0x00000000
        /*0080*/ 	.short	0x0000
        /*0082*/ 	.short	0x0000
        /*0084*/ 	.byte	0x00, 0xf5, 0x21, 0x00


	//----- nvinfo : EIATTR_SPARSE_MMA_MASK
	.align		4
.L_23:
        /*0088*/ 	.byte	0x03, 0x50
        /*008a*/ 	.short	0x0000


	//----- nvinfo : EIATTR_MAXREG_COUNT
	.align		4
        /*008c*/ 	.byte	0x03, 0x1b
        /*008e*/ 	.short	0x00ff


	//----- nvinfo : EIATTR_NUM_BARRIERS
	.align		4
        /*0090*/ 	.byte	0x02, 0x4c
        /*0092*/ 	.byte	0x01
	.zero		1


	//----- nvinfo : EIATTR_MERCURY_ISA_VERSION
	.align		4
        /*0094*/ 	.byte	0x03, 0x5f
        /*0096*/ 	.short	0x0101


	//----- nvinfo : EIATTR_VRC_CTA_INIT_COUNT
	.align		4
        /*0098*/ 	.byte	0x02, 0x4a
	.zero		1
	.zero		1


	//----- nvinfo : EIATTR_EXIT_INSTR_OFFSETS
	.align		4
        /*009c*/ 	.byte	0x04, 0x1c
        /*009e*/ 	.short	(.L_25 - .L_24)


	//   ....[0]....
.L_24:
        /*00a0*/ 	.word	0x00000700


	//   ....[1]....
        /*00a4*/ 	.word	0x00000dd0


	//----- nvinfo : EIATTR_CRS_STACK_SIZE
	.align		4
.L_25:
        /*00a8*/ 	.byte	0x04, 0x1e
        /*00aa*/ 	.short	(.L_27 - .L_26)
.L_26:
        /*00ac*/ 	.word	0x00000000


	//----- nvinfo : EIATTR_CBANK_PARAM_SIZE
	.align		4
.L_27:
        /*00b0*/ 	.byte	0x03, 0x19
        /*00b2*/ 	.short	0x002c


	//----- nvinfo : EIATTR_PARAM_CBANK
	.align		4
        /*00b4*/ 	.byte	0x04, 0x0a
        /*00b6*/ 	.short	(.L_29 - .L_28)
	.align		4
.L_28:
        /*00b8*/ 	.word	index@(.nv.constant0._Z19tiled_conv2d_kernelPfS_S_iiiii)
        /*00bc*/ 	.short	0x0380
        /*00be*/ 	.short	0x002c


	//----- nvinfo : EIATTR_SW_WAR
	.align		4
.L_29:
        /*00c0*/ 	.byte	0x04, 0x36
        /*00c2*/ 	.short	(.L_31 - .L_30)
.L_30:
        /*00c4*/ 	.word	0x00000008
.L_31:


//--------------------- .nv.callgraph             --------------------------
	.section	.nv.callgraph,"",@"SHT_CUDA_CALLGRAPH"
	.align	4
	.sectionentsize	8
	.align		4
        /*0000*/ 	.word	0x00000000
	.align		4
        /*0004*/ 	.word	0xffffffff
	.align		4
        /*0008*/ 	.word	0x00000000
	.align		4
        /*000c*/ 	.word	0xfffffffe
	.align		4
        /*0010*/ 	.word	0x00000000
	.align		4
        /*0014*/ 	.word	0xfffffffd
	.align		4
        /*0018*/ 	.word	0x00000000
	.align		4
        /*001c*/ 	.word	0xfffffffc


//--------------------- .text._Z19tiled_conv2d_kernelPfS_S_iiiii --------------------------
	.section	.text._Z19tiled_conv2d_kernelPfS_S_iiiii,"ax",@progbits
	.align	128
        .global         _Z19tiled_conv2d_kernelPfS_S_iiiii
        .type           _Z19tiled_conv2d_kernelPfS_S_iiiii,@function
        .size           _Z19tiled_conv2d_kernelPfS_S_iiiii,(.L_x_14 - _Z19tiled_conv2d_kernelPfS_S_iiiii)
        .other          _Z19tiled_conv2d_kernelPfS_S_iiiii,@"STO_CUDA_ENTRY STV_DEFAULT"
_Z19tiled_conv2d_kernelPfS_S_iiiii:
.text._Z19tiled_conv2d_kernelPfS_S_iiiii:
[----:B------:R-:W-:Y:S01]  /*0000*/  LDC R1, c[0x0][0x37c] ;  /* 0x0000df00ff017b82 */ /* 0x000fe20000000800 */
[----:B------:R-:W0:Y:S01]  /*0010*/  S2R R0, SR_TID.X ;  /* 0x0000000000007919 */ /* 0x000e220000002100 */
[----:B------:R-:W1:Y:S01]  /*0020*/  LDCU UR8, c[0x0][0x3a4] ;  /* 0x00007480ff0877ac */ /* 0x000e620008000800 */
[----:B------:R-:W0:Y:S01]  /*0030*/  S2R R7, SR_TID.Y ;  /* 0x0000000000077919 */ /* 0x000e220000002200 */
[----:B------:R-:W2:Y:S04]  /*0040*/  LDCU.64 UR18, c[0x0][0x358] ;  /* 0x00006b00ff1277ac */ /* 0x000ea80008000a00 */
[----:B------:R-:W3:Y:S01]  /*0050*/  S2UR UR6, SR_CgaCtaId ;  /* 0x00000000000679c3 */ /* 0x000ee20000008800 */
[----:B------:R-:W4:Y:S01]  /*0060*/  LDCU UR9, c[0x0][0x3a8] ;  /* 0x00007500ff0977ac */ /* 0x000f220008000800 */
[----:B0-----:R-:W-:-:S04]  /*0070*/  VIMNMX R2, PT, PT, R0, R7, !PT ;  /* 0x0000000700027248 */ /* 0x001fc80007fe0100 */
[----:B-1----:R-:W-:-:S13]  /*0080*/  ISETP.GE.AND P0, PT, R2, UR8, PT ;  /* 0x0000000802007c0c */ /* 0x002fda000bf06270 */
[----:B------:R-:W0:Y:S01]  /*0090*/  @!P0 LDC.64 R2, c[0x0][0x388] ;  /* 0x0000e200ff028b82 */ /* 0x000e220000000a00 */
[----:B------:R-:W-:-:S04]  /*00a0*/  @!P0 IMAD R5, R7, UR8, R0 ;  /* 0x0000000807058c24 */ /* 0x000fc8000f8e0200 */
[----:B0-----:R-:W-:-:S06]  /*00b0*/  @!P0 IMAD.WIDE.U32 R2, R5, 0x4, R2 ;  /* 0x0000000405028825 */ /* 0x001fcc00078e0002 */
[----:B--2---:R-:W2:Y:S01]  /*00c0*/  @!P0 LDG.E.CONSTANT R2, desc[UR18][R2.64] ;  /* 0x0000001202028981 */ /* 0x004ea2000c1e9900 */
[----:B------:R-:W-:Y:S01]  /*00d0*/  UMOV UR5, 0x400 ;  /* 0x0000040000057882 */ /* 0x000fe20000000000 */
[----:B----4-:R-:W-:Y:S01]  /*00e0*/  UIMAD UR4, UR9, UR9, URZ ;  /* 0x00000009090472a4 */ /* 0x010fe2000f8e02ff */
[----:B------:R-:W-:Y:S01]  /*00f0*/  BSSY.RECONVERGENT B0, `(.L_x_0) ;  /* 0x000005c000007945 */ /* 0x000fe20003800200 */
[----:B---3--:R-:W-:Y:S01]  /*0100*/  ULEA UR6, UR6, UR5, 0x18 ;  /* 0x0000000506067291 */ /* 0x008fe2000f8ec0ff */
[----:B------:R-:W0:Y:S03]  /*0110*/  S2R R4, SR_CTAID.X ;  /* 0x0000000000047919 */ /* 0x000e260000002500 */
[----:B------:R-:W-:Y:S01]  /*0120*/  ULEA UR7, UR4, UR6, 0x2 ;  /* 0x0000000604077291 */ /* 0x000fe2000f8e10ff */
[----:B------:R-:W1:Y:S01]  /*0130*/  S2R R13, SR_CTAID.Y ;  /* 0x00000000000d7919 */ /* 0x000e620000002600 */
[----:B------:R-:W-:-:S04]  /*0140*/  ULEA.HI UR4, UR8, UR8, URZ, 0x1 ;  /* 0x0000000808047291 */ /* 0x000fc8000f8f08ff */
[----:B------:R-:W-:Y:S01]  /*0150*/  ULOP3.LUT UR5, UR4, 0xfffffffe, URZ, 0xc0, !UPT ;  /* 0xfffffffe04057892 */ /* 0x000fe2000f8ec0ff */
[----:B------:R-:W-:-:S03]  /*0160*/  @!P0 LEA R5, R5, UR7, 0x2 ;  /* 0x0000000705058c11 */ /* 0x000fc6000f8e10ff */
[----:B------:R-:W-:Y:S02]  /*0170*/  UIADD3 UR8, UPT, UPT, UR5, UR9, URZ ;  /* 0x0000000905087290 */ /* 0x000fe4000fffe0ff */
[----:B0-----:R-:W-:Y:S02]  /*0180*/  IMAD R6, R4, UR9, R0 ;  /* 0x0000000904067c24 */ /* 0x001fe4000f8e0200 */
[----:B-1----:R-:W-:Y:S01]  /*0190*/  IMAD R9, R13, UR9, R7 ;  /* 0x000000090d097c24 */ /* 0x002fe2000f8e0207 */
[----:B--2---:R0:W-:Y:S01]  /*01a0*/  @!P0 STS [R5], R2 ;  /* 0x0000000205008388 */ /* 0x0041e20000000800 */
[----:B------:R-:W-:-:S13]  /*01b0*/  ISETP.GE.AND P0, PT, R7, UR8, PT ;  /* 0x0000000807007c0c */ /* 0x000fda000bf06270 */
[----:B0-----:R-:W-:Y:S05]  /*01c0*/  @P0 BRA `(.L_x_1) ;  /* 0x0000000400380947 */ /* 0x001fea0003800000 */
[----:B------:R-:W0:Y:S01]  /*01d0*/  LDC.64 R2, c[0x0][0x398] ;  /* 0x0000e600ff027b82 */ /* 0x000e220000000a00 */
[----:B------:R-:W-:-:S07]  /*01e0*/  USHF.R.S32.HI UR5, URZ, 0x1, UR4 ;  /* 0x00000001ff057899 */ /* 0x000fce0008011404 */
[----:B------:R-:W1:Y:S08]  /*01f0*/  LDC R8, c[0x0][0x360] ;  /* 0x0000d800ff087b82 */ /* 0x000e700000000800 */
[----:B------:R-:W2:Y:S01]  /*0200*/  LDC R10, c[0x0][0x364] ;  /* 0x0000d900ff0a7b82 */ /* 0x000ea20000000800 */
[----:B0-----:R-:W-:Y:S01]  /*0210*/  IADD3 R11, PT, PT, R3, -UR5, RZ ;  /* 0x80000005030b7c10 */ /* 0x001fe2000fffe0ff */
[----:B------:R-:W-:-:S04]  /*0220*/  VIADD R12, R2, -UR5 ;  /* 0x80000005020c7c36 */ /* 0x000fc80008000000 */
[----:B------:R-:W-:Y:S01]  /*0230*/  IMAD R12, R13, UR9, R12 ;  /* 0x000000090d0c7c24 */ /* 0x000fe2000f8e020c */
[----:B------:R-:W-:Y:S01]  /*0240*/  MOV R13, R7 ;  /* 0x00000007000d7202 */ /* 0x000fe20000000f00 */
[----:B------:R-:W-:-:S07]  /*0250*/  IMAD R11, R4, UR9, R11 ;  /* 0x00000009040b7c24 */ /* 0x000fce000f8e020b */
.L_x_5:
[----:B------:R-:W-:Y:S01]  /*0260*/  ISETP.GE.U32.AND P0, PT, R0, UR8, PT ;  /* 0x0000000800007c0c */ /* 0x000fe2000bf06070 */
[----:B------:R-:W-:-:S12]  /*0270*/  BSSY.RECONVERGENT B1, `(.L_x_2) ;  /* 0x0000040000017945 */ /* 0x000fd80003800200 */
[----:B0-----:R-:W-:Y:S05]  /*0280*/  @P0 BRA `(.L_x_3) ;  /* 0x0000000000f80947 */ /* 0x001fea0003800000 */
[----:B------:R-:W0:Y:S01]  /*0290*/  LDC R19, c[0x0][0x398] ;  /* 0x0000e600ff137b82 */ /* 0x000e220000000800 */
[----:B------:R-:W-:Y:S02]  /*02a0*/  IMAD.IADD R16, R12, 0x1, R13 ;  /* 0x000000010c107824 */ /* 0x000fe400078e020d */
[----:B------:R-:W-:-:S03]  /*02b0*/  IMAD.MOV.U32 R20, RZ, RZ, R0 ;  /* 0x000000ffff147224 */ /* 0x000fc600078e0000 */
[----:B------:R-:W-:Y:S02]  /*02c0*/  IABS R18, R16 ;  /* 0x0000001000127213 */ /* 0x000fe40000000000 */
[----:B------:R-:W3:Y:S01]  /*02d0*/  LDC R15, c[0x0][0x39c] ;  /* 0x0000e700ff0f7b82 */ /* 0x000ee20000000800 */
[----:B------:R-:W-:-:S07]  /*02e0*/  ISETP.GE.AND P2, PT, R16, RZ, PT ;  /* 0x000000ff1000720c */ /* 0x000fce0003f46270 */
[----:B------:R-:W4:Y:S01]  /*02f0*/  LDC R16, c[0x0][0x39c] ;  /* 0x0000e700ff107b82 */ /* 0x000f220000000800 */
[----:B0-----:R-:W-:Y:S02]  /*0300*/  IABS R4, R19 ;  /* 0x0000001300047213 */ /* 0x001fe40000000000 */
[----:B------:R-:W-:Y:S02]  /*0310*/  ISETP.NE.AND P1, PT, R19, RZ, PT ;  /* 0x000000ff1300720c */ /* 0x000fe40003f25270 */
[----:B------:R-:W0:Y:S01]  /*0320*/  I2F.RP R5, R4 ;  /* 0x0000000400057306 */ /* 0x000e220000209400 */
[----:B---3--:R-:W-:-:S07]  /*0330*/  IABS R14, R15 ;  /* 0x0000000f000e7213 */ /* 0x008fce0000000000 */
[----:B0-----:R-:W0:Y:S02]  /*0340*/  MUFU.RCP R5, R5 ;  /* 0x0000000500057308 */ /* 0x001e240000001000 */
[----:B0-----:R-:W-:-:S06]  /*0350*/  VIADD R2, R5, 0xffffffe ;  /* 0x0ffffffe05027836 */ /* 0x001fcc0000000000 */
[----:B------:R0:W3:Y:S02]  /*0360*/  F2I.FTZ.U32.TRUNC.NTZ R3, R2 ;  /* 0x0000000200037305 */ /* 0x0000e4000021f000 */
[----:B0-----:R-:W-:Y:S01]  /*0370*/  HFMA2 R2, -RZ, RZ, 0, 0 ;  /* 0x00000000ff027431 */ /* 0x001fe200000001ff */
[----:B---3--:R-:W-:-:S05]  /*0380*/  IADD3 R17, PT, PT, RZ, -R3, RZ ;  /* 0x80000003ff117210 */ /* 0x008fca0007ffe0ff */
[----:B------:R-:W-:-:S04]  /*0390*/  IMAD R17, R17, R4, RZ ;  /* 0x0000000411117224 */ /* 0x000fc800078e02ff */
[----:B------:R-:W-:-:S04]  /*03a0*/  IMAD.HI.U32 R3, R3, R17, R2 ;  /* 0x0000001103037227 */ /* 0x000fc800078e0002 */
[----:B------:R-:W-:Y:S02]  /*03b0*/  IMAD.MOV.U32 R17, RZ, RZ, R18 ;  /* 0x000000ffff117224 */ /* 0x000fe400078e0012 */
[----:B------:R-:W0:Y:S02]  /*03c0*/  I2F.RP R18, R14 ;  /* 0x0000000e00127306 */ /* 0x000e240000209400 */
[----:B------:R-:W-:-:S05]  /*03d0*/  IMAD.HI.U32 R3, R3, R17, RZ ;  /* 0x0000001103037227 */ /* 0x000fca00078e00ff */
[----:B------:R-:W-:-:S05]  /*03e0*/  IADD3 R3, PT, PT, -R3, RZ, RZ ;  /* 0x000000ff03037210 */ /* 0x000fca0007ffe1ff */
[C---:B------:R-:W-:Y:S02]  /*03f0*/  IMAD R17, R4.reuse, R3, R17 ;  /* 0x0000000304117224 */ /* 0x040fe400078e0211 */
[----:B------:R-:W3:Y:S01]  /*0400*/  LDC.64 R2, c[0x0][0x380] ;  /* 0x0000e000ff027b82 */ /* 0x000ee20000000a00 */
[----:B0-----:R-:W0:Y:S02]  /*0410*/  MUFU.RCP R18, R18 ;  /* 0x0000001200127308 */ /* 0x001e240000001000 */
[----:B------:R-:W-:-:S13]  /*0420*/  ISETP.GT.U32.AND P0, PT, R4, R17, PT ;  /* 0x000000110400720c */ /* 0x000fda0003f04070 */
[----:B------:R-:W-:Y:S01]  /*0430*/  @!P0 IMAD.IADD R17, R17, 0x1, -R4 ;  /* 0x0000000111118824 */ /* 0x000fe200078e0a04 */
[----:B0-----:R-:W-:-:S04]  /*0440*/  IADD3 R5, PT, PT, R18, 0xffffffe, RZ ;  /* 0x0ffffffe12057810 */ /* 0x001fc80007ffe0ff */
[----:B------:R-:W-:Y:S02]  /*0450*/  ISETP.GT.U32.AND P0, PT, R4, R17, PT ;  /* 0x000000110400720c */ /* 0x000fe40003f04070 */
[----:B------:R-:W0:Y:S11]  /*0460*/  F2I.FTZ.U32.TRUNC.NTZ R5, R5 ;  /* 0x0000000500057305 */ /* 0x000e36000021f000 */
[----:B------:R-:W-:Y:S01]  /*0470*/  @!P0 IMAD.IADD R17, R17, 0x1, -R4 ;  /* 0x0000000111118824 */ /* 0x000fe200078e0a04 */
[----:B------:R-:W-:-:S02]  /*0480*/  MOV R4, RZ ;  /* 0x000000ff00047202 */ /* 0x000fc40000000f00 */
[----:B------:R-:W-:Y:S01]  /*0490*/  ISETP.NE.AND P0, PT, R15, RZ, PT ;  /* 0x000000ff0f00720c */ /* 0x000fe20003f05270 */
[----:B------:R-:W-:Y:S01]  /*04a0*/  @!P2 IMAD.MOV R17, RZ, RZ, -R17 ;  /* 0x000000ffff11a224 */ /* 0x000fe200078e0a11 */
[----:B0-----:R-:W-:Y:S02]  /*04b0*/  IADD3 R21, PT, PT, RZ, -R5, RZ ;  /* 0x80000005ff157210 */ /* 0x001fe40007ffe0ff */
[----:B------:R-:W-:Y:S01]  /*04c0*/  @!P1 LOP3.LUT R17, RZ, R19, RZ, 0x33, !PT ;  /* 0x00000013ff119212 */ /* 0x000fe200078e33ff */
[----:B------:R-:W-:Y:S01]  /*04d0*/  IMAD R19, R13, UR8, RZ ;  /* 0x000000080d137c24 */ /* 0x000fe2000f8e02ff */
[----:B------:R-:W-:Y:S01]  /*04e0*/  LOP3.LUT R15, RZ, R15, RZ, 0x33, !PT ;  /* 0x0000000fff0f7212 */ /* 0x000fe200078e33ff */
[----:B------:R-:W-:-:S04]  /*04f0*/  IMAD R21, R21, R14, RZ ;  /* 0x0000000e15157224 */ /* 0x000fc800078e02ff */
[----:B---34-:R-:W-:-:S07]  /*0500*/  IMAD.HI.U32 R18, R5, R21, R4 ;  /* 0x0000001505127227 */ /* 0x018fce00078e0004 */
.L_x_4:
[----:B0-----:R-:W-:Y:S02]  /*0510*/  IADD3 R21, PT, PT, R11, R20, RZ ;  /* 0x000000140b157210 */ /* 0x001fe40007ffe0ff */
[----:B------:R-:W-:Y:S02]  /*0520*/  IABS R22, R16 ;  /* 0x0000001000167213 */ /* 0x000fe40000000000 */
[----:B------:R-:W-:Y:S02]  /*0530*/  IABS R5, R21 ;  /* 0x0000001500057213 */ /* 0x000fe40000000000 */
[----:B------:R-:W-:-:S03]  /*0540*/  ISETP.GE.AND P2, PT, R21, RZ, PT ;  /* 0x000000ff1500720c */ /* 0x000fc60003f46270 */
[----:B------:R-:W-:-:S04]  /*0550*/  IMAD.HI.U32 R4, R18, R5, RZ ;  /* 0x0000000512047227 */ /* 0x000fc800078e00ff */
[----:B------:R-:W-:-:S04]  /*0560*/  IMAD.MOV R4, RZ, RZ, -R4 ;  /* 0x000000ffff047224 */ /* 0x000fc800078e0a04 */
[----:B------:R-:W-:-:S05]  /*0570*/  IMAD R5, R22, R4, R5 ;  /* 0x0000000416057224 */ /* 0x000fca00078e0205 */
[----:B------:R-:W-:-:S13]  /*0580*/  ISETP.GT.U32.AND P1, PT, R14, R5, PT ;  /* 0x000000050e00720c */ /* 0x000fda0003f24070 */
[----:B------:R-:W-:-:S04]  /*0590*/  @!P1 IADD3 R5, PT, PT, R5, -R22, RZ ;  /* 0x8000001605059210 */ /* 0x000fc80007ffe0ff */
[----:B------:R-:W-:-:S13]  /*05a0*/  ISETP.GT.U32.AND P1, PT, R14, R5, PT ;  /* 0x000000050e00720c */ /* 0x000fda0003f24070 */
[----:B------:R-:W-:-:S05]  /*05b0*/  @!P1 IADD3 R5, PT, PT, R5, -R22, RZ ;  /* 0x8000001605059210 */ /* 0x000fca0007ffe0ff */
[----:B------:R-:W-:-:S05]  /*05c0*/  @!P2 IMAD.MOV R5, RZ, RZ, -R5 ;  /* 0x000000ffff05a224 */ /* 0x000fca00078e0a05 */
[----:B------:R-:W-:-:S05]  /*05d0*/  SEL R5, R15, R5, !P0 ;  /* 0x000000050f057207 */ /* 0x000fca0004000000 */
[----:B------:R-:W-:-:S04]  /*05e0*/  IMAD R5, R17, R16, R5 ;  /* 0x0000001011057224 */ /* 0x000fc800078e0205 */
[----:B------:R-:W-:-:S06]  /*05f0*/  IMAD.WIDE R4, R5, 0x4, R2 ;  /* 0x0000000405047825 */ /* 0x000fcc00078e0202 */
[----:B------:R-:W3:Y:S01]  /*0600*/  LDG.E.CONSTANT R4, desc[UR18][R4.64] ;  /* 0x0000001204047981 */ /* 0x000ee2000c1e9900 */
[-C--:B------:R-:W-:Y:S02]  /*0610*/  IADD3 R21, PT, PT, R19, R20.reuse, RZ ;  /* 0x0000001413157210 */ /* 0x080fe40007ffe0ff */
[----:B-1----:R-:W-:Y:S02]  /*0620*/  IADD3 R20, PT, PT, R8, R20, RZ ;  /* 0x0000001408147210 */ /* 0x002fe40007ffe0ff */
[----:B------:R-:W-:Y:S02]  /*0630*/  LEA R21, R21, UR6, 0x2 ;  /* 0x0000000615157c11 */ /* 0x000fe4000f8e10ff */
[----:B------:R-:W-:-:S03]  /*0640*/  ISETP.GE.AND P1, PT, R20, UR8, PT ;  /* 0x0000000814007c0c */ /* 0x000fc6000bf26270 */
[----:B---3--:R0:W-:Y:S10]  /*0650*/  STS [R21], R4 ;  /* 0x0000000415007388 */ /* 0x0081f40000000800 */
[----:B------:R-:W-:Y:S05]  /*0660*/  @!P1 BRA `(.L_x_4) ;  /* 0xfffffffc00a89947 */ /* 0x000fea000383ffff */
.L_x_3:
[----:B------:R-:W-:Y:S05]  /*0670*/  BSYNC.RECONVERGENT B1 ;  /* 0x0000000000017941 */ /* 0x000fea0003800200 */
.L_x_2:
[----:B--2---:R-:W-:-:S05]  /*0680*/  IMAD.IADD R13, R10, 0x1, R13 ;  /* 0x000000010a0d7824 */ /* 0x004fca00078e020d */
[----:B------:R-:W-:-:S13]  /*0690*/  ISETP.GE.AND P0, PT, R13, UR8, PT ;  /* 0x000000080d007c0c */ /* 0x000fda000bf06270 */
[----:B------:R-:W-:Y:S05]  /*06a0*/  @!P0 BRA `(.L_x_5) ;  /* 0xfffffff800ec8947 */ /* 0x000fea000383ffff */
.L_x_1:
[----:B------:R-:W-:Y:S05]  /*06b0*/  BSYNC.RECONVERGENT B0 ;  /* 0x0000000000007941 */ /* 0x000fea0003800200 */
.L_x_0:
[----:B------:R-:W2:Y:S01]  /*06c0*/  LDCU.64 UR10, c[0x0][0x398] ;  /* 0x00007300ff0a77ac */ /* 0x000ea20008000a00 */
[----:B------:R-:W-:Y:S01]  /*06d0*/  BAR.SYNC.DEFER_BLOCKING 0x0 ;  /* 0x0000000000007b1d */ /* 0x000fe20000010000 */
[----:B--2---:R-:W-:-:S04]  /*06e0*/  ISETP.GE.AND P0, PT, R9, UR10, PT ;  /* 0x0000000a09007c0c */ /* 0x004fc8000bf06270 */
[----:B------:R-:W-:-:S13]  /*06f0*/  ISETP.GE.OR P0, PT, R6, UR11, P0 ;  /* 0x0000000b06007c0c */ /* 0x000fda0008706670 */
[----:B------:R-:W-:Y:S05]  /*0700*/  @P0 EXIT ;  /* 0x000000000000094d */ /* 0x000fea0003800000 */
[----:B------:R-:W2:Y:S01]  /*0710*/  LDCU UR10, c[0x0][0x3a4] ;  /* 0x00007480ff0a77ac */ /* 0x000ea20008000800 */
[----:B------:R-:W-:Y:S01]  /*0720*/  HFMA2 R12, -RZ, RZ, 0, 0 ;  /* 0x00000000ff0c7431 */ /* 0x000fe200000001ff */
[----:B--2---:R-:W-:-:S09]  /*0730*/  UISETP.GE.AND UP0, UPT, UR10, 0x1, UPT ;  /* 0x000000010a00788c */ /* 0x004fd2000bf06270 */
[----:B------:R-:W-:Y:S05]  /*0740*/  BRA.U !UP0, `(.L_x_6) ;  /* 0x00000005088c7547 */ /* 0x000fea000b800000 */
[----:B------:R-:W-:Y:S01]  /*0750*/  ULOP3.LUT UR13, UR10, 0x7, URZ, 0xc0, !UPT ;  /* 0x000000070a0d7892 */ /* 0x000fe2000f8ec0ff */
[----:B------:R-:W-:Y:S01]  /*0760*/  LEA R3, R0, UR6, 0x2 ;  /* 0x0000000600037c11 */ /* 0x000fe2000f8e10ff */
[----:B------:R-:W-:Y:S01]  /*0770*/  ULOP3.LUT UR9, UR10, 0x7ffffff8, URZ, 0xc0, !UPT ;  /* 0x7ffffff80a097892 */ /* 0x000fe2000f8ec0ff */
[----:B------:R-:W-:Y:S01]  /*0780*/  MOV R12, RZ ;  /* 0x000000ff000c7202 */ /* 0x000fe20000000f00 */
[----:B------:R-:W-:Y:S02]  /*0790*/  UIADD3 UR4, UPT, UPT, UR13, -0x1, URZ ;  /* 0xffffffff0d047890 */ /* 0x000fe4000fffe0ff */
[----:B------:R-:W-:Y:S01]  /*07a0*/  VIADD R3, R3, 0x10 ;  /* 0x0000001003037836 */ /* 0x000fe20000000000 */
[----:B------:R-:W-:Y:S02]  /*07b0*/  ULOP3.LUT UR14, UR10, 0x3, URZ, 0xc0, !UPT ;  /* 0x000000030a0e7892 */ /* 0x000fe4000f8ec0ff */
[----:B------:R-:W-:Y:S02]  /*07c0*/  UISETP.GE.U32.AND UP0, UPT, UR4, 0x3, UPT ;  /* 0x000000030400788c */ /* 0x000fe4000bf06070 */
[----:B------:R-:W-:-:S02]  /*07d0*/  USHF.L.U32 UR15, UR8, 0x2, URZ ;  /* 0x00000002080f7899 */ /* 0x000fc400080006ff */
[----:B------:R-:W-:Y:S02]  /*07e0*/  UIADD3 UR16, UPT, UPT, UR7, 0x10, URZ ;  /* 0x0000001007107890 */ /* 0x000fe4000fffe0ff */
[----:B------:R-:W-:Y:S02]  /*07f0*/  USHF.L.U32 UR10, UR10, 0x2, URZ ;  /* 0x000000020a0a7899 */ /* 0x000fe400080006ff */
[----:B------:R-:W-:Y:S01]  /*0800*/  UIADD3 UR12, UPT, UPT, -UR9, URZ, URZ ;  /* 0x000000ff090c7290 */ /* 0x000fe2000fffe1ff */
[----:B------:R-:W-:-:S11]  /*0810*/  UMOV UR4, URZ ;  /* 0x000000ff00047c82 */ /* 0x000fd60008000000 */
.L_x_12:
[----:B------:R-:W2:Y:S01]  /*0820*/  LDCU UR17, c[0x0][0x3a4] ;  /* 0x00007480ff1177ac */ /* 0x000ea20008000800 */
[----:B------:R-:W-:Y:S01]  /*0830*/  IADD3 R2, PT, PT, R7, UR4, RZ ;  /* 0x0000000407027c10 */ /* 0x000fe2000fffe0ff */
[----:B------:R-:W-:-:S04]  /*0840*/  UMOV UR5, URZ ;  /* 0x000000ff00057c82 */ /* 0x000fc80008000000 */
[----:B0-----:R-:W-:Y:S01]  /*0850*/  IMAD R4, R2, UR8, R0 ;  /* 0x0000000802047c24 */ /* 0x001fe2000f8e0200 */
[----:B--2---:R-:W-:-:S09]  /*0860*/  UISETP.GE.U32.AND UP1, UPT, UR17, 0x8, UPT ;  /* 0x000000081100788c */ /* 0x004fd2000bf26070 */
[----:B------:R-:W-:Y:S05]  /*0870*/  BRA.U !UP1, `(.L_x_7) ;  /* 0x0000000109847547 */ /* 0x000fea000b800000 */
[----:B------:R-:W-:Y:S01]  /*0880*/  IMAD R2, R2, UR15, R3 ;  /* 0x0000000f02027c24 */ /* 0x000fe2000f8e0203 */
[----:B------:R-:W-:Y:S01]  /*0890*/  UIMAD UR11, UR10, UR4, UR16 ;  /* 0x000000040a0b72a4 */ /* 0x000fe2000f8e0210 */
[----:B------:R-:W-:-:S11]  /*08a0*/  UMOV UR5, UR12 ;  /* 0x0000000c00057c82 */ /* 0x000fd60008000000 */
.L_x_8:
[----:B------:R-:W-:Y:S01]  /*08b0*/  LDS R13, [R2+-0x10] ;  /* 0xfffff000020d7984 */ /* 0x000fe20000000800 */
[----:B------:R-:W-:-:S03]  /*08c0*/  UIADD3 UR5, UPT, UPT, UR5, 0x8, URZ ;  /* 0x0000000805057890 */ /* 0x000fc6000fffe0ff */
[----:B------:R-:W0:Y:S01]  /*08d0*/  LDS R14, [UR11+-0x10] ;  /* 0xfffff00bff0e7984 */ /* 0x000e220008000800 */
[----:B------:R-:W-:-:S03]  /*08e0*/  UISETP.NE.AND UP1, UPT, UR5, URZ, UPT ;  /* 0x000000ff0500728c */ /* 0x000fc6000bf25270 */
[----:B------:R-:W-:Y:S04]  /*08f0*/  LDS R16, [R2+-0xc] ;  /* 0xfffff40002107984 */ /* 0x000fe80000000800 */
[----:B------:R-:W2:Y:S04]  /*0900*/  LDS R15, [UR11+-0xc] ;  /* 0xfffff40bff0f7984 */ /* 0x000ea80008000800 */
[----:B------:R-:W-:Y:S04]  /*0910*/  LDS R18, [R2+-0x8] ;  /* 0xfffff80002127984 */ /* 0x000fe80000000800 */
[----:B------:R-:W3:Y:S04]  /*0920*/  LDS R17, [UR11+-0x8] ;  /* 0xfffff80bff117984 */ /* 0x000ee80008000800 */
[----:B------:R-:W-:Y:S04]  /*0930*/  LDS R20, [R2+-0x4] ;  /* 0xfffffc0002147984 */ /* 0x000fe80000000800 */
[----:B------:R-:W4:Y:S04]  /*0940*/  LDS R19, [UR11+-0x4] ;  /* 0xfffffc0bff137984 */ /* 0x000f280008000800 */
[----:B------:R-:W-:Y:S04]  /*0950*/  LDS R22, [R2] ;  /* 0x0000000002167984 */ /* 0x000fe80000000800 */
[----:B------:R-:W5:Y:S04]  /*0960*/  LDS R21, [UR11] ;  /* 0x0000000bff157984 */ /* 0x000f680008000800 */
[----:B------:R-:W-:Y:S04]  /*0970*/  LDS R24, [R2+0x4] ;  /* 0x0000040002187984 */ /* 0x000fe80000000800 */
[----:B------:R-:W5:Y:S01]  /*0980*/  LDS R23, [UR11+0x4] ;  /* 0x0000040bff177984 */ /* 0x000f620008000800 */
[----:B0-----:R-:W-:-:S03]  /*0990*/  FFMA R13, R13, R14, R12 ;  /* 0x0000000e0d0d7223 */ /* 0x001fc6000000000c */
[----:B------:R-:W-:Y:S04]  /*09a0*/  LDS R10, [R2+0x8] ;  /* 0x00000800020a7984 */ /* 0x000fe80000000800 */
[----:B------:R-:W0:Y:S01]  /*09b0*/  LDS R11, [UR11+0x8] ;  /* 0x0000080bff0b7984 */ /* 0x000e220008000800 */
[----:B--2---:R-:W-:-:S03]  /*09c0*/  FFMA R13, R16, R15, R13 ;  /* 0x0000000f100d7223 */ /* 0x004fc6000000000d */
[----:B------:R2:W-:Y:S04]  /*09d0*/  LDS R5, [R2+0xc] ;  /* 0x00000c0002057984 */ /* 0x0005e80000000800 */
[----:B-1----:R-:W1:Y:S01]  /*09e0*/  LDS R8, [UR11+0xc] ;  /* 0x00000c0bff087984 */ /* 0x002e620008000800 */
[----:B---3--:R-:W-:Y:S01]  /*09f0*/  FFMA R13, R18, R17, R13 ;  /* 0x00000011120d7223 */ /* 0x008fe2000000000d */
[----:B------:R-:W-:Y:S01]  /*0a00*/  UIADD3 UR11, UPT, UPT, UR11, 0x20, URZ ;  /* 0x000000200b0b7890 */ /* 0x000fe2000fffe0ff */
[----:B--2---:R-:W-:Y:S02]  /*0a10*/  IADD3 R2, PT, PT, R2, 0x20, RZ ;  /* 0x0000002002027810 */ /* 0x004fe40007ffe0ff */
[----:B----4-:R-:W-:-:S04]  /*0a20*/  FFMA R13, R20, R19, R13 ;  /* 0x00000013140d7223 */ /* 0x010fc8000000000d */
[----:B-----5:R-:W-:-:S04]  /*0a30*/  FFMA R13, R22, R21, R13 ;  /* 0x00000015160d7223 */ /* 0x020fc8000000000d */
[----:B------:R-:W-:-:S04]  /*0a40*/  FFMA R13, R24, R23, R13 ;  /* 0x00000017180d7223 */ /* 0x000fc8000000000d */
[----:B0-----:R-:W-:-:S04]  /*0a50*/  FFMA R10, R10, R11, R13 ;  /* 0x0000000b0a0a7223 */ /* 0x001fc8000000000d */
[----:B-1----:R-:W-:Y:S01]  /*0a60*/  FFMA R12, R5, R8, R10 ;  /* 0x00000008050c7223 */ /* 0x002fe2000000000a */
[----:B------:R-:W-:Y:S06]  /*0a70*/  BRA.U UP1, `(.L_x_8) ;  /* 0xfffffffd018c7547 */ /* 0x000fec000b83ffff */
[----:B------:R-:W-:-:S05]  /*0a80*/  UMOV UR5, UR9 ;  /* 0x0000000900057c82 */ /* 0x000fca0008000000 */
.L_x_7:
[----:B------:R-:W-:-:S09]  /*0a90*/  UISETP.NE.AND UP1, UPT, UR13, URZ, UPT ;  /* 0x000000ff0d00728c */ /* 0x000fd2000bf25270 */
[----:B------:R-:W-:Y:S05]  /*0aa0*/  BRA.U !UP1, `(.L_x_9) ;  /* 0x0000000109a87547 */ /* 0x000fea000b800000 */
[----:B------:R-:W-:Y:S01]  /*0ab0*/  UISETP.NE.AND UP1, UPT, UR14, URZ, UPT ;  /* 0x000000ff0e00728c */ /* 0x000fe2000bf25270 */
[----:B------:R-:W-:Y:S10]  /*0ac0*/  BRA.U !UP0, `(.L_x_10) ;  /* 0x0000000108447547 */ /* 0x000ff4000b800000 */
[----:B------:R-:W-:Y:S02]  /*0ad0*/  UIMAD UR11, UR4, UR17, UR5 ;  /* 0x00000011040b72a4 */ /* 0x000fe4000f8e0205 */
[----:B------:R-:W-:Y:S01]  /*0ae0*/  VIADD R2, R4, UR5 ;  /* 0x0000000504027c36 */ /* 0x000fe20008000000 */
[----:B------:R-:W-:Y:S02]  /*0af0*/  UIADD3 UR5, UPT, UPT, UR5, 0x4, URZ ;  /* 0x0000000405057890 */ /* 0x000fe4000fffe0ff */
[----:B------:R-:W-:Y:S02]  /*0b00*/  ULEA UR11, UR11, UR7, 0x2 ;  /* 0x000000070b0b7291 */ /* 0x000fe4000f8e10ff */
[----:B------:R-:W-:-:S05]  /*0b10*/  LEA R2, R2, UR6, 0x2 ;  /* 0x0000000602027c11 */ /* 0x000fca000f8e10ff */
[----:B------:R-:W-:Y:S04]  /*0b20*/  LDS R5, [R2] ;  /* 0x0000000002057984 */ /* 0x000fe80000000800 */
[----:B-1----:R-:W0:Y:S04]  /*0b30*/  LDS R8, [UR11] ;  /* 0x0000000bff087984 */ /* 0x002e280008000800 */
[----:B------:R-:W-:Y:S04]  /*0b40*/  LDS R10, [R2+0x4] ;  /* 0x00000400020a7984 */ /* 0x000fe80000000800 */
[----:B------:R-:W1:Y:S04]  /*0b50*/  LDS R11, [UR11+0x4] ;  /* 0x0000040bff0b7984 */ /* 0x000e680008000800 */
[----:B------:R-:W-:Y:S04]  /*0b60*/  LDS R14, [R2+0x8] ;  /* 0x00000800020e7984 */ /* 0x000fe80000000800 */
[----:B------:R-:W2:Y:S04]  /*0b70*/  LDS R13, [UR11+0x8] ;  /* 0x0000080bff0d7984 */ /* 0x000ea80008000800 */
[----:B------:R-:W-:Y:S04]  /*0b80*/  LDS R16, [R2+0xc] ;  /* 0x00000c0002107984 */ /* 0x000fe80000000800 */
[----:B------:R-:W3:Y:S01]  /*0b90*/  LDS R15, [UR11+0xc] ;  /* 0x00000c0bff0f7984 */ /* 0x000ee20008000800 */
[----:B0-----:R-:W-:-:S04]  /*0ba0*/  FFMA R5, R5, R8, R12 ;  /* 0x0000000805057223 */ /* 0x001fc8000000000c */
[----:B-1----:R-:W-:-:S04]  /*0bb0*/  FFMA R5, R10, R11, R5 ;  /* 0x0000000b0a057223 */ /* 0x002fc80000000005 */
[----:B--2---:R-:W-:-:S04]  /*0bc0*/  FFMA R5, R14, R13, R5 ;  /* 0x0000000d0e057223 */ /* 0x004fc80000000005 */
[----:B---3--:R-:W-:-:S07]  /*0bd0*/  FFMA R12, R16, R15, R5 ;  /* 0x0000000f100c7223 */ /* 0x008fce0000000005 */
.L_x_10:
[----:B------:R-:W-:Y:S05]  /*0be0*/  BRA.U !UP1, `(.L_x_9) ;  /* 0x0000000109587547 */ /* 0x000fea000b800000 */
[----:B------:R-:W-:Y:S02]  /*0bf0*/  UISETP.NE.AND UP1, UPT, UR14, 0x1, UPT ;  /* 0x000000010e00788c */ /* 0x000fe4000bf25270 */
[----:B------:R-:W-:-:S07]  /*0c00*/  ULOP3.LUT UP2, URZ, UR17, 0x1, URZ, 0xc0, !UPT ;  /* 0x0000000111ff7892 */ /* 0x000fce000f84c0ff */
[----:B------:R-:W-:Y:S05]  /*0c10*/  BRA.U !UP1, `(.L_x_11) ;  /* 0x00000001092c7547 */ /* 0x000fea000b800000 */
[----:B------:R-:W-:Y:S02]  /*0c20*/  UIMAD UR11, UR4, UR17, UR5 ;  /* 0x00000011040b72a4 */ /* 0x000fe4000f8e0205 */
[----:B------:R-:W-:Y:S01]  /*0c30*/  IADD3 R2, PT, PT, R4, UR5, RZ ;  /* 0x0000000504027c10 */ /* 0x000fe2000fffe0ff */
[----:B------:R-:W-:Y:S02]  /*0c40*/  UIADD3 UR5, UPT, UPT, UR5, 0x2, URZ ;  /* 0x0000000205057890 */ /* 0x000fe4000fffe0ff */
[----:B------:R-:W-:Y:S01]  /*0c50*/  ULEA UR11, UR11, UR7, 0x2 ;  /* 0x000000070b0b7291 */ /* 0x000fe2000f8e10ff */
[----:B------:R-:W-:-:S05]  /*0c60*/  LEA R2, R2, UR6, 0x2 ;  /* 0x0000000602027c11 */ /* 0x000fca000f8e10ff */
[----:B------:R-:W-:Y:S04]  /*0c70*/  LDS R5, [R2] ;  /* 0x0000000002057984 */ /* 0x000fe80000000800 */
[----:B-1----:R-:W0:Y:S04]  /*0c80*/  LDS R8, [UR11] ;  /* 0x0000000bff087984 */ /* 0x002e280008000800 */
[----:B------:R-:W-:Y:S04]  /*0c90*/  LDS R10, [R2+0x4] ;  /* 0x00000400020a7984 */ /* 0x000fe80000000800 */
[----:B------:R-:W1:Y:S01]  /*0ca0*/  LDS R11, [UR11+0x4] ;  /* 0x0000040bff0b7984 */ /* 0x000e620008000800 */
[----:B0-----:R-:W-:-:S04]  /*0cb0*/  FFMA R5, R5, R8, R12 ;  /* 0x0000000805057223 */ /* 0x001fc8000000000c */
[----:B-1----:R-:W-:-:S07]  /*0cc0*/  FFMA R12, R10, R11, R5 ;  /* 0x0000000b0a0c7223 */ /* 0x002fce0000000005 */
.L_x_11:
[----:B------:R-:W-:Y:S05]  /*0cd0*/  BRA.U !UP2, `(.L_x_9) ;  /* 0x000000010a1c7547 */ /* 0x000fea000b800000 */
[----:B------:R-:W-:Y:S02]  /*0ce0*/  UIMAD UR11, UR4, UR17, UR5 ;  /* 0x00000011040b72a4 */ /* 0x000fe4000f8e0205 */
[----:B------:R-:W-:Y:S02]  /*0cf0*/  IADD3 R4, PT, PT, R4, UR5, RZ ;  /* 0x0000000504047c10 */ /* 0x000fe4000fffe0ff */
[----:B------:R-:W-:Y:S02]  /*0d00*/  ULEA UR11, UR11, UR7, 0x2 ;  /* 0x000000070b0b7291 */ /* 0x000fe4000f8e10ff */
[----:B------:R-:W-:-:S05]  /*0d10*/  LEA R4, R4, UR6, 0x2 ;  /* 0x0000000604047c11 */ /* 0x000fca000f8e10ff */
[----:B------:R-:W-:Y:S04]  /*0d20*/  LDS R5, [R4] ;  /* 0x0000000004057984 */ /* 0x000fe80000000800 */
[----:B------:R-:W0:Y:S02]  /*0d30*/  LDS R2, [UR11] ;  /* 0x0000000bff027984 */ /* 0x000e240008000800 */
[----:B0-----:R-:W-:-:S07]  /*0d40*/  FFMA R12, R5, R2, R12 ;  /* 0x00000002050c7223 */ /* 0x001fce000000000c */
.L_x_9:
[----:B------:R-:W-:-:S04]  /*0d50*/  UIADD3 UR4, UPT, UPT, UR4, 0x1, URZ ;  /* 0x0000000104047890 */ /* 0x000fc8000fffe0ff */
[----:B------:R-:W-:-:S09]  /*0d60*/  UISETP.NE.AND UP1, UPT, UR4, UR17, UPT ;  /* 0x000000110400728c */ /* 0x000fd2000bf25270 */
[----:B------:R-:W-:Y:S05]  /*0d70*/  BRA.U UP1, `(.L_x_12) ;  /* 0xfffffff901a87547 */ /* 0x000fea000b83ffff */
.L_x_6:
[----:B------:R-:W2:Y:S01]  /*0d80*/  LDC.64 R2, c[0x0][0x390] ;  /* 0x0000e400ff027b82 */ /* 0x000ea20000000a00 */
[----:B------:R-:W3:Y:S02]  /*0d90*/  LDCU UR4, c[0x0][0x39c] ;  /* 0x00007380ff0477ac */ /* 0x000ee40008000800 */
[----:B---3--:R-:W-:-:S04]  /*0da0*/  IMAD R9, R9, UR4, R6 ;  /* 0x0000000409097c24 */ /* 0x008fc8000f8e0206 */
[----:B--2---:R-:W-:-:S05]  /*0db0*/  IMAD.WIDE R2, R9, 0x4, R2 ;  /* 0x0000000409027825 */ /* 0x004fca00078e0202 */
[----:B------:R-:W-:Y:S01]  /*0dc0*/  STG.E desc[UR18][R2.64], R12 ;  /* 0x0000000c02007986 */ /* 0x000fe2000c101912 */
[----:B------:R-:W-:Y:S05]  /*0dd0*/  EXIT ;  /* 0x000000000000794d */ /* 0x000fea0003800000 */
.L_x_13:
[----:B------:R-:W-:-:S00]  /*0de0*/  BRA `(.L_x_13) ;  /* 0xfffffffc00fc7947 */ /* 0x000fc0000383ffff */
[----:B------:R-:W-:-:S00]  /*0df0*/  NOP ;  /* 0x0000000000007918 */ /* 0x000fc00000000000 */
        /* <DEDUP_REMOVED lines=8> */
.L_x_14:


//--------------------- .nv.shared._Z19tiled_conv2d_kernelPfS_S_iiiii --------------------------
	.section	.nv.shared._Z19tiled_conv2d_kernelPfS_S_iiiii,"aw",@nobits
	.sectionflags	@""
	.align	16
	.zero		1024


//--------------------- .nv.shared.reserved.0     --------------------------
	.section	.nv.shared.reserved.0,"aw",@nobits
	.weak		__nv_reservedSMEM_offset_0_alias
	.size		__nv_reservedSMEM_offset_0_alias, 0, 64
	.other		__nv_reservedSMEM_offset_0_alias,@"STO_CUDA_RESERVED_SHARED STV_DEFAULT"
__nv_reservedSMEM_offset_0_alias:
	.zero		0
	.zero		64


//--------------------- .nv.constant0._Z19tiled_conv2d_kernelPfS_S_iiiii --------------------------
	.section	.nv.constant0._Z19tiled_conv2d_kernelPfS_S_iiiii,"a",@progbits
	.sectionflags	@""
	.align	4
.nv.constant0._Z19tiled_conv2d_kernelPfS_S_iiiii:
	.zero		940


//--------------------- SYMBOLS --------------------------

	.type		.nv.reservedSmem.offset0,@object
	.size		.nv.reservedSmem.offset0,0x4
	.type		.nv.reservedSmem.cap,@object
	.size		.nv.reservedSmem.cap,0x4
